	.headerflags	@"EF_CUDA_TEXMODE_UNIFIED EF_CUDA_64BIT_ADDRESS EF_CUDA_ACCELERATORS EF_CUDA_SM90 EF_CUDA_VIRTUAL_SM(EF_CUDA_SM90)"
	.elftype	@"ET_EXEC"


//--------------------- .nv.info                  --------------------------
	.section	.nv.info,"",@"SHT_CUDA_INFO"
	.align	4


	//----- nvinfo : EIATTR_REGCOUNT
	.align		4
        /*0000*/ 	.byte	0x04, 0x2f
        /*0002*/ 	.short	(.L_1 - .L_0)
	.align		4
.L_0:
        /*0004*/ 	.word	index@(triton_mm)
        /*0008*/ 	.word	0x00000060


	//----- nvinfo : EIATTR_MIN_STACK_SIZE
	.align		4
.L_1:
        /*000c*/ 	.byte	0x04, 0x12
        /*000e*/ 	.short	(.L_3 - .L_2)
	.align		4
.L_2:
        /*0010*/ 	.word	index@(triton_mm)
        /*0014*/ 	.word	0x00000000


	//----- nvinfo : EIATTR_FRAME_SIZE
	.align		4
.L_3:
        /*0018*/ 	.byte	0x04, 0x11
        /*001a*/ 	.short	(.L_5 - .L_4)
	.align		4
.L_4:
        /*001c*/ 	.word	index@(triton_mm)
        /*0020*/ 	.word	0x00000000


	//----- nvinfo : EIATTR_MIN_STACK_SIZE
	.align		4
.L_5:
        /*0024*/ 	.byte	0x04, 0x12
        /*0026*/ 	.short	(.L_7 - .L_6)
	.align		4
.L_6:
        /*0028*/ 	.word	index@(triton_mm)
        /*002c*/ 	.word	0x00000000
.L_7:


//--------------------- .nv.info.triton_mm        --------------------------
	.section	.nv.info.triton_mm,"",@"SHT_CUDA_INFO"
	.sectionflags	@""
	.align	4


	//----- nvinfo : EIATTR_CUDA_API_VERSION
	.align		4
        /*0000*/ 	.byte	0x04, 0x37
        /*0002*/ 	.short	(.L_9 - .L_8)
.L_8:
        /*0004*/ 	.word	0x0000007c


	//----- nvinfo : EIATTR_KPARAM_INFO
	.align		4
.L_9:
        /*0008*/ 	.byte	0x04, 0x17
        /*000a*/ 	.short	(.L_11 - .L_10)
.L_10:
        /*000c*/ 	.word	0x00000000
        /*0010*/ 	.short	0x0003
        /*0012*/ 	.short	0x0018
        /*0014*/ 	.byte	0x00, 0xf0, 0x11, 0x00


	//----- nvinfo : EIATTR_KPARAM_INFO
	.align		4
.L_11:
        /*0018*/ 	.byte	0x04, 0x17
        /*001a*/ 	.short	(.L_13 - .L_12)
.L_12:
        /*001c*/ 	.word	0x00000000
        /*0020*/ 	.short	0x0002
        /*0022*/ 	.short	0x0010
        /*0024*/ 	.byte	0x00, 0xf0, 0x21, 0x00


	//----- nvinfo : EIATTR_KPARAM_INFO
	.align		4
.L_13:
        /*0028*/ 	.byte	0x04, 0x17
        /*002a*/ 	.short	(.L_15 - .L_14)
.L_14:
        /*002c*/ 	.word	0x00000000
        /*0030*/ 	.short	0x0001
        /*0032*/ 	.short	0x0008
        /*0034*/ 	.byte	0x00, 0xf0, 0x21, 0x00


	//----- nvinfo : EIATTR_KPARAM_INFO
	.align		4
.L_15:
        /*0038*/ 	.byte	0x04, 0x17
        /*003a*/ 	.short	(.L_17 - .L_16)
.L_16:
        /*003c*/ 	.word	0x00000000
        /*0040*/ 	.short	0x0000
        /*0042*/ 	.short	0x0000
        /*0044*/ 	.byte	0x00, 0xf0, 0x21, 0x00


	//----- nvinfo : EIATTR_SPARSE_MMA_MASK
	.align		4
.L_17:
        /*0048*/ 	.byte	0x03, 0x50
        /*004a*/ 	.short	0x0000


	//----- nvinfo : EIATTR_MAXREG_COUNT
	.align		4
        /*004c*/ 	.byte	0x03, 0x1b
        /*004e*/ 	.short	0x00ff


	//----- nvinfo : EIATTR_COOP_GROUP_MASK_REGIDS
	.align		4
        /*0050*/ 	.byte	0x04, 0x29
        /*0052*/ 	.short	(.L_19 - .L_18)


	//   ....[0]....
.L_18:
        /*0054*/ 	.word	0xffffffff


	//----- nvinfo : EIATTR_COOP_GROUP_INSTR_OFFSETS
	.align		4
.L_19:
        /*0058*/ 	.byte	0x04, 0x28
        /*005a*/ 	.short	(.L_21 - .L_20)


	//   ....[0]....
.L_20:
        /*005c*/ 	.word	0x00000ec0


	//----- nvinfo : EIATTR_EXIT_INSTR_OFFSETS
	.align		4
.L_21:
        /*0060*/ 	.byte	0x04, 0x1c
        /*0062*/ 	.short	(.L_23 - .L_22)


	//   ....[0]....
.L_22:
        /*0064*/ 	.word	0x00000050


	//   ....[1]....
        /*0068*/ 	.word	0x00001c50


	//   ....[2]....
        /*006c*/ 	.word	0x00001ca0


	//----- nvinfo : EIATTR_MAX_THREADS
	.align		4
.L_23:
        /*0070*/ 	.byte	0x04, 0x05
        /*0072*/ 	.short	(.L_25 - .L_24)
.L_24:
        /*0074*/ 	.word	0x00000080
        /*0078*/ 	.word	0x00000001
        /*007c*/ 	.word	0x00000001


	//----- nvinfo : EIATTR_CBANK_PARAM_SIZE
	.align		4
.L_25:
        /*0080*/ 	.byte	0x03, 0x19
        /*0082*/ 	.short	0x001c


	//----- nvinfo : EIATTR_PARAM_CBANK
	.align		4
        /*0084*/ 	.byte	0x04, 0x0a
        /*0086*/ 	.short	(.L_27 - .L_26)
	.align		4
.L_26:
        /*0088*/ 	.word	index@(.nv.constant0.triton_mm)
        /*008c*/ 	.short	0x0210
        /*008e*/ 	.short	0x001c


	//----- nvinfo : EIATTR_SW_WAR
	.align		4
.L_27:
        /*0090*/ 	.byte	0x04, 0x36
        /*0092*/ 	.short	(.L_29 - .L_28)
.L_28:
        /*0094*/ 	.word	0x00000008
.L_29:


//--------------------- .nv.callgraph             --------------------------
	.section	.nv.callgraph,"",@"SHT_CUDA_CALLGRAPH"
	.align	4
	.sectionentsize	8
	.align		4
        /*0000*/ 	.word	0x00000000
	.align		4
        /*0004*/ 	.word	0xffffffff
	.align		4
        /*0008*/ 	.word	0x00000000
	.align		4
        /*000c*/ 	.word	0xfffffffe
	.align		4
        /*0010*/ 	.word	0x00000000
	.align		4
        /*0014*/ 	.word	0xfffffffd
	.align		4
        /*0018*/ 	.word	0x00000000
	.align		4
        /*001c*/ 	.word	0xfffffffc


//--------------------- .text.triton_mm           --------------------------
	.section	.text.triton_mm,"ax",@progbits
	.sectionflags	@"SHF_BARRIERS=1"
	.align	128
        .global         triton_mm
        .type           triton_mm,@function
        .size           triton_mm,(.L_x_2 - triton_mm)
        .other          triton_mm,@"STO_CUDA_ENTRY STV_DEFAULT"
triton_mm:
.text.triton_mm:
[----:B------:R-:W1:Y:S02]  /*0000*/  LDC R1, c[0x0][0x28] ;  /* 0x00000a00ff017b82 */ /* 0x000e640000000800 */
[----:B------:R-:W2:Y:S01]  /*0010*/  LDC R8, c[0x0][0x228] ;  /* 0x00008a00ff087b82 */ /* 0x000ea20000000800 */
[----:B------:R-:W-:-:S04]  /*0020*/  IMAD.MOV.U32 R3, RZ, RZ, 0x3000 ;  /* 0x00003000ff037424 */ /* 0x000fc800078e00ff */
[----:B--2---:R-:W-:-:S05]  /*0030*/  IMAD R0, R8, R3, 0x3000000 ;  /* 0x0300000008007424 */ /* 0x004fca00078e0203 */
[----:B------:R-:W-:-:S13]  /*0040*/  ISETP.NE.AND P0, PT, R0, RZ, PT ;  /* 0x000000ff0000720c */ /* 0x000fda0003f05270 */
[----:B------:R-:W-:Y:S05]  /*0050*/  @!P0 EXIT ;  /* 0x000000000000894d */ /* 0x000fea0003800000 */
[----:B------:R-:W2:Y:S01]  /*0060*/  S2R R10, SR_CTAID.X ;  /* 0x00000000000a7919 */ /* 0x000ea20000002500 */
[----:B------:R-:W-:Y:S01]  /*0070*/  VIADD R0, R8, 0x107f ;  /* 0x0000107f08007836 */ /* 0x000fe20000000000 */
[----:B------:R-:W3:Y:S01]  /*0080*/  S2UR UR18, SR_CgaCtaId ;  /* 0x00000000001279c3 */ /* 0x000ee20000008800 */
[----:B------:R-:W-:Y:S01]  /*0090*/  UMOV UR4, 0x400 ;  /* 0x0000040000047882 */ /* 0x000fe20000000000 */
[----:B------:R-:W4:Y:S01]  /*00a0*/  S2R R14, SR_TID.X ;  /* 0x00000000000e7919 */ /* 0x000f220000002100 */
[----:B------:R-:W-:Y:S01]  /*00b0*/  ULDC.64 UR22, c[0x0][0x208] ;  /* 0x0000820000167ab9 */ /* 0x000fe20000000a00 */
[----:B------:R-:W-:Y:S01]  /*00c0*/  SHF.R.S32.HI R3, RZ, 0x1f, R0 ;  /* 0x0000001fff037819 */ /* 0x000fe20000011400 */
[----:B------:R-:W-:Y:S01]  /*00d0*/  IMAD.MOV.U32 R91, RZ, RZ, -0x20 ;  /* 0xffffffe0ff5b7424 */ /* 0x000fe200078e00ff */
[----:B------:R-:W-:Y:S02]  /*00e0*/  CS2R R56, SRZ ;  /* 0x0000000000387805 */ /* 0x000fe4000001ff00 */
[----:B------:R-:W-:-:S02]  /*00f0*/  CS2R R58, SRZ ;  /* 0x00000000003a7805 */ /* 0x000fc4000001ff00 */
[----:B------:R-:W-:Y:S01]  /*0100*/  LEA.HI R3, R3, R0, RZ, 0x7 ;  /* 0x0000000003037211 */ /* 0x000fe200078f38ff */
[----:B------:R-:W-:Y:S01]  /*0110*/  VIADD R0, R8, 0x1000 ;  /* 0x0000100008007836 */ /* 0x000fe20000000000 */
[----:B------:R-:W5:Y:S01]  /*0120*/  LDC.64 R26, c[0x0][0x210] ;  /* 0x00008400ff1a7b82 */ /* 0x000f620000000a00 */
[----:B------:R-:W-:Y:S02]  /*0130*/  CS2R R60, SRZ ;  /* 0x00000000003c7805 */ /* 0x000fe4000001ff00 */
[----:B------:R-:W-:Y:S02]  /*0140*/  CS2R R62, SRZ ;  /* 0x00000000003e7805 */ /* 0x000fe4000001ff00 */
[----:B------:R-:W-:Y:S02]  /*0150*/  CS2R R64, SRZ ;  /* 0x0000000000407805 */ /* 0x000fe4000001ff00 */
[----:B------:R-:W-:Y:S02]  /*0160*/  IABS R18, R0 ;  /* 0x0000000000127213 */ /* 0x000fe40000000000 */
[----:B------:R-:W-:-:S02]  /*0170*/  CS2R R66, SRZ ;  /* 0x0000000000427805 */ /* 0x000fc4000001ff00 */
[----:B------:R-:W-:Y:S02]  /*0180*/  CS2R R68, SRZ ;  /* 0x0000000000447805 */ /* 0x000fe4000001ff00 */
[----:B------:R-:W-:Y:S01]  /*0190*/  CS2R R70, SRZ ;  /* 0x0000000000467805 */ /* 0x000fe2000001ff00 */
[----:B------:R-:W5:Y:S01]  /*01a0*/  LDC.64 R30, c[0x0][0x218] ;  /* 0x00008600ff1e7b82 */ /* 0x000f620000000a00 */
[----:B------:R-:W-:Y:S02]  /*01b0*/  CS2R R72, SRZ ;  /* 0x0000000000487805 */ /* 0x000fe4000001ff00 */
[----:B------:R-:W-:Y:S02]  /*01c0*/  CS2R R74, SRZ ;  /* 0x00000000004a7805 */ /* 0x000fe4000001ff00 */
[----:B------:R-:W-:Y:S02]  /*01d0*/  CS2R R76, SRZ ;  /* 0x00000000004c7805 */ /* 0x000fe4000001ff00 */
[----:B------:R-:W-:-:S02]  /*01e0*/  CS2R R78, SRZ ;  /* 0x00000000004e7805 */ /* 0x000fc4000001ff00 */
[----:B------:R-:W-:Y:S01]  /*01f0*/  CS2R R80, SRZ ;  /* 0x0000000000507805 */ /* 0x000fe2000001ff00 */
[----:B---3--:R-:W-:Y:S01]  /*0200*/  UPRMT UR18, UR18, 0x654, UR4 ;  /* 0x0000065412127896 */ /* 0x008fe20008000004 */
[----:B------:R-:W-:Y:S02]  /*0210*/  CS2R R82, SRZ ;  /* 0x0000000000527805 */ /* 0x000fe4000001ff00 */
[----:B------:R-:W-:Y:S02]  /*0220*/  CS2R R84, SRZ ;  /* 0x0000000000547805 */ /* 0x000fe4000001ff00 */
[----:B------:R-:W-:Y:S02]  /*0230*/  CS2R R86, SRZ ;  /* 0x0000000000567805 */ /* 0x000fe4000001ff00 */
[----:B------:R-:W-:Y:S02]  /*0240*/  CS2R R38, SRZ ;  /* 0x0000000000267805 */ /* 0x000fe4000001ff00 */
[----:B------:R-:W-:Y:S01]  /*0250*/  CS2R R40, SRZ ;  /* 0x0000000000287805 */ /* 0x000fe2000001ff00 */
[C---:B--2---:R-:W-:Y:S01]  /*0260*/  IMAD.HI R2, R10.reuse, 0x2aaaaaab, RZ ;  /* 0x2aaaaaab0a027827 */ /* 0x044fe200078e02ff */
[----:B------:R-:W-:-:S02]  /*0270*/  ISETP.GE.AND P1, PT, R10, RZ, PT ;  /* 0x000000ff0a00720c */ /* 0x000fc40003f26270 */
[----:B------:R-:W-:Y:S02]  /*0280*/  CS2R R42, SRZ ;  /* 0x00000000002a7805 */ /* 0x000fe4000001ff00 */
[----:B------:R-:W-:Y:S02]  /*0290*/  CS2R R44, SRZ ;  /* 0x00000000002c7805 */ /* 0x000fe4000001ff00 */
[----:B----4-:R-:W-:Y:S02]  /*02a0*/  SHF.R.U32.HI R90, RZ, 0x5, R14 ;  /* 0x00000005ff5a7819 */ /* 0x010fe4000001160e */
[----:B------:R-:W-:Y:S02]  /*02b0*/  CS2R R46, SRZ ;  /* 0x00000000002e7805 */ /* 0x000fe4000001ff00 */
[----:B------:R-:W-:Y:S02]  /*02c0*/  SHF.R.U32.HI R5, RZ, 0x1f, R2 ;  /* 0x0000001fff057819 */ /* 0x000fe40000011602 */
[----:B------:R-:W-:-:S02]  /*02d0*/  CS2R R48, SRZ ;  /* 0x0000000000307805 */ /* 0x000fc4000001ff00 */
[----:B------:R-:W-:Y:S02]  /*02e0*/  CS2R R50, SRZ ;  /* 0x0000000000327805 */ /* 0x000fe4000001ff00 */
[----:B------:R-:W-:Y:S02]  /*02f0*/  CS2R R52, SRZ ;  /* 0x0000000000347805 */ /* 0x000fe4000001ff00 */
[----:B------:R-:W-:Y:S02]  /*0300*/  LEA.HI.SX32 R5, R2, R5, 0x18 ;  /* 0x0000000502057211 */ /* 0x000fe400078fc2ff */
[----:B------:R-:W-:Y:S02]  /*0310*/  CS2R R54, SRZ ;  /* 0x0000000000367805 */ /* 0x000fe4000001ff00 */
[----:B------:R-:W-:Y:S01]  /*0320*/  LOP3.LUT R90, R90, 0x7fffffc, RZ, 0xc0, !PT ;  /* 0x07fffffc5a5a7812 */ /* 0x000fe200078ec0ff */
[----:B------:R-:W-:Y:S01]  /*0330*/  UMOV UR19, 0x1 ;  /* 0x0000000100137882 */ /* 0x000fe20000000000 */
[----:B------:R-:W-:Y:S01]  /*0340*/  UMOV UR6, 0xffffffff ;  /* 0xffffffff00067882 */ /* 0x000fe20000000000 */
[C---:B------:R-:W-:Y:S01]  /*0350*/  IMAD.SHL.U32 R4, R5.reuse, 0x8, RZ ;  /* 0x0000000805047824 */ /* 0x040fe200078e00ff */
[----:B------:R-:W-:Y:S01]  /*0360*/  UMOV UR4, URZ ;  /* 0x0000003f00047c82 */ /* 0x000fe20008000000 */
[----:B------:R-:W-:Y:S01]  /*0370*/  IMAD R5, R5, -0x600, R10 ;  /* 0xfffffa0005057824 */ /* 0x000fe200078e020a */
[----:B------:R-:W-:-:S02]  /*0380*/  UIADD3 UR21, UR18, 0x6000, URZ ;  /* 0x0000600012157890 */ /* 0x000fc4000fffe03f */
[----:B------:R-:W-:Y:S01]  /*0390*/  LEA.HI.SX32 R3, R3, -R4, 0x19 ;  /* 0x8000000403037211 */ /* 0x000fe200078fcaff */
[----:B------:R-:W-:-:S03]  /*03a0*/  UMOV UR5, URZ ;  /* 0x0000003f00057c82 */ /* 0x000fc60008000000 */
[----:B------:R-:W-:-:S04]  /*03b0*/  VIMNMX R6, R3, 0x8, PT ;  /* 0x0000000803067848 */ /* 0x000fc80003fe0100 */
[-C--:B------:R-:W-:Y:S02]  /*03c0*/  IABS R11, R6.reuse ;  /* 0x00000006000b7213 */ /* 0x080fe40000000000 */
[----:B------:R-:W-:Y:S02]  /*03d0*/  IABS R8, R6 ;  /* 0x0000000600087213 */ /* 0x000fe40000000000 */
[----:B------:R-:W2:Y:S03]  /*03e0*/  I2F.RP R7, R11 ;  /* 0x0000000b00077306 */ /* 0x000ea60000209400 */
[----:B------:R-:W-:-:S05]  /*03f0*/  IMAD.MOV R13, RZ, RZ, -R8 ;  /* 0x000000ffff0d7224 */ /* 0x000fca00078e0a08 */
[----:B--2---:R-:W2:Y:S02]  /*0400*/  MUFU.RCP R7, R7 ;  /* 0x0000000700077308 */ /* 0x004ea40000001000 */
[----:B--2---:R-:W-:Y:S01]  /*0410*/  VIADD R2, R7, 0xffffffe ;  /* 0x0ffffffe07027836 */ /* 0x004fe20000000000 */
[----:B------:R-:W-:Y:S02]  /*0420*/  IABS R7, R10 ;  /* 0x0000000a00077213 */ /* 0x000fe40000000000 */
[----:B------:R-:W-:-:S03]  /*0430*/  SHF.R.U32.HI R10, RZ, 0x3, R14 ;  /* 0x00000003ff0a7819 */ /* 0x000fc6000001160e */
[----:B------:R2:W3:Y:S01]  /*0440*/  F2I.FTZ.U32.TRUNC.NTZ R3, R2 ;  /* 0x0000000200037305 */ /* 0x0004e2000021f000 */
[----:B------:R-:W-:Y:S01]  /*0450*/  SGXT.U32 R10, R10, 0x4 ;  /* 0x000000040a0a781a */ /* 0x000fe20000000000 */
[----:B--2---:R-:W-:Y:S02]  /*0460*/  IMAD.MOV.U32 R2, RZ, RZ, RZ ;  /* 0x000000ffff027224 */ /* 0x004fe400078e00ff */
[----:B---3--:R-:W-:-:S04]  /*0470*/  IMAD.MOV R12, RZ, RZ, -R3 ;  /* 0x000000ffff0c7224 */ /* 0x008fc800078e0a03 */
[----:B------:R-:W-:Y:S01]  /*0480*/  IMAD R9, R12, R11, RZ ;  /* 0x0000000b0c097224 */ /* 0x000fe200078e02ff */
[----:B------:R-:W-:-:S03]  /*0490*/  IABS R12, R5 ;  /* 0x00000005000c7213 */ /* 0x000fc60000000000 */
[----:B------:R-:W-:Y:S02]  /*04a0*/  IMAD.HI.U32 R3, R3, R9, R2 ;  /* 0x0000000903037227 */ /* 0x000fe400078e0002 */
[----:B------:R-:W2:Y:S04]  /*04b0*/  I2F.RP R9, R18 ;  /* 0x0000001200097306 */ /* 0x000ea80000209400 */
[----:B------:R-:W-:-:S04]  /*04c0*/  IMAD.HI.U32 R2, R3, R7, RZ ;  /* 0x0000000703027227 */ /* 0x000fc800078e00ff */
[----:B------:R-:W-:Y:S02]  /*04d0*/  IMAD R2, R2, R13, R7 ;  /* 0x0000000d02027224 */ /* 0x000fe400078e0207 */
[----:B------:R-:W-:-:S03]  /*04e0*/  IMAD.HI.U32 R8, R3, R12, RZ ;  /* 0x0000000c03087227 */ /* 0x000fc600078e00ff */
[C---:B------:R-:W-:Y:S01]  /*04f0*/  ISETP.GT.U32.AND P0, PT, R11.reuse, R2, PT ;  /* 0x000000020b00720c */ /* 0x040fe20003f04070 */
[----:B------:R-:W-:Y:S01]  /*0500*/  IMAD R7, R8, R13, R12 ;  /* 0x0000000d08077224 */ /* 0x000fe200078e020c */
[----:B--2---:R-:W2:Y:S04]  /*0510*/  MUFU.RCP R9, R9 ;  /* 0x0000000900097308 */ /* 0x004ea80000001000 */
[----:B------:R-:W-:-:S07]  /*0520*/  ISETP.GT.U32.AND P2, PT, R11, R7, PT ;  /* 0x000000070b00720c */ /* 0x000fce0003f44070 */
[----:B------:R-:W-:Y:S02]  /*0530*/  @!P0 IMAD.IADD R2, R2, 0x1, -R11 ;  /* 0x0000000102028824 */ /* 0x000fe400078e0a0b */
[----:B--2---:R-:W-:-:S03]  /*0540*/  VIADD R3, R9, 0xffffffe ;  /* 0x0ffffffe09037836 */ /* 0x004fc60000000000 */
[----:B------:R-:W-:Y:S01]  /*0550*/  ISETP.GT.U32.AND P0, PT, R11, R2, PT ;  /* 0x000000020b00720c */ /* 0x000fe20003f04070 */
[----:B------:R-:W-:Y:S01]  /*0560*/  @!P2 IMAD.IADD R7, R7, 0x1, -R11 ;  /* 0x000000010707a824 */ /* 0x000fe200078e0a0b */
[-C--:B------:R-:W-:Y:S01]  /*0570*/  LOP3.LUT R9, R5, R6.reuse, RZ, 0x3c, !PT ;  /* 0x0000000605097212 */ /* 0x080fe200078e3cff */
[----:B------:R-:W-:Y:S01]  /*0580*/  @!P2 VIADD R8, R8, 0x1 ;  /* 0x000000010808a836 */ /* 0x000fe20000000000 */
[----:B------:R-:W-:Y:S01]  /*0590*/  LOP3.LUT R5, RZ, R6, RZ, 0x33, !PT ;  /* 0x00000006ff057212 */ /* 0x000fe200078e33ff */
[----:B------:R-:W2:Y:S01]  /*05a0*/  F2I.FTZ.U32.TRUNC.NTZ R3, R3 ;  /* 0x0000000300037305 */ /* 0x000ea2000021f000 */
[----:B------:R-:W-:-:S07]  /*05b0*/  ISETP.GE.AND P3, PT, R9, RZ, PT ;  /* 0x000000ff0900720c */ /* 0x000fce0003f66270 */
[----:B------:R-:W-:Y:S01]  /*05c0*/  @!P0 IMAD.IADD R2, R2, 0x1, -R11 ;  /* 0x0000000102028824 */ /* 0x000fe200078e0a0b */
[----:B------:R-:W-:Y:S02]  /*05d0*/  ISETP.NE.AND P0, PT, R6, RZ, PT ;  /* 0x000000ff0600720c */ /* 0x000fe40003f05270 */
[----:B------:R-:W-:Y:S01]  /*05e0*/  SHF.R.U32.HI R6, RZ, 0x2, R14 ;  /* 0x00000002ff067819 */ /* 0x000fe2000001160e */
[----:B------:R-:W-:Y:S01]  /*05f0*/  @!P1 IMAD.MOV R2, RZ, RZ, -R2 ;  /* 0x000000ffff029224 */ /* 0x000fe200078e0a02 */
[----:B------:R-:W-:Y:S01]  /*0600*/  ISETP.GE.U32.AND P1, PT, R7, R11, PT ;  /* 0x0000000b0700720c */ /* 0x000fe20003f26070 */
[----:B--2---:R-:W-:Y:S01]  /*0610*/  IMAD.MOV R11, RZ, RZ, -R3 ;  /* 0x000000ffff0b7224 */ /* 0x004fe200078e0a03 */
[----:B------:R-:W-:Y:S02]  /*0620*/  SGXT.U32 R6, R6, 0x5 ;  /* 0x000000050606781a */ /* 0x000fe40000000000 */
[----:B------:R-:W-:Y:S01]  /*0630*/  SEL R7, R5, R2, !P0 ;  /* 0x0000000205077207 */ /* 0x000fe20004000000 */
[----:B------:R-:W-:Y:S01]  /*0640*/  IMAD R9, R11, R18, RZ ;  /* 0x000000120b097224 */ /* 0x000fe200078e02ff */
[----:B------:R-:W-:-:S03]  /*0650*/  IABS R2, R0 ;  /* 0x0000000000027213 */ /* 0x000fc60000000000 */
[----:B------:R-:W-:Y:S02]  /*0660*/  IMAD.IADD R7, R4, 0x1, R7 ;  /* 0x0000000104077824 */ /* 0x000fe400078e0207 */
[----:B------:R-:W-:Y:S02]  /*0670*/  IMAD.MOV R15, RZ, RZ, -R2 ;  /* 0x000000ffff0f7224 */ /* 0x000fe400078e0a02 */
[----:B------:R-:W-:Y:S02]  /*0680*/  IMAD.SHL.U32 R7, R7, 0x80, RZ ;  /* 0x0000008007077824 */ /* 0x000fe400078e00ff */
[----:B------:R-:W-:Y:S02]  /*0690*/  IMAD.MOV.U32 R2, RZ, RZ, RZ ;  /* 0x000000ffff027224 */ /* 0x000fe400078e00ff */
[----:B------:R-:W-:Y:S01]  /*06a0*/  @P1 VIADD R8, R8, 0x1 ;  /* 0x0000000108081836 */ /* 0x000fe20000000000 */
[----:B------:R-:W-:Y:S01]  /*06b0*/  LOP3.LUT R21, R7, R6, RZ, 0xfc, !PT ;  /* 0x0000000607157212 */ /* 0x000fe200078efcff */
[----:B------:R-:W-:Y:S01]  /*06c0*/  IMAD.HI.U32 R2, R3, R9, R2 ;  /* 0x0000000903027227 */ /* 0x000fe200078e0002 */
[----:B------:R-:W-:-:S02]  /*06d0*/  LOP3.LUT R22, R7, 0x20, R6, 0xfe, !PT ;  /* 0x0000002007167812 */ /* 0x000fc400078efe06 */
[----:B------:R-:W-:Y:S01]  /*06e0*/  IABS R11, R21 ;  /* 0x00000015000b7213 */ /* 0x000fe20000000000 */
[----:B------:R-:W-:Y:S01]  /*06f0*/  @!P3 IMAD.MOV R8, RZ, RZ, -R8 ;  /* 0x000000ffff08b224 */ /* 0x000fe200078e0a08 */
[----:B------:R-:W-:Y:S02]  /*0700*/  LOP3.LUT R23, R7, 0x40, R6, 0xfe, !PT ;  /* 0x0000004007177812 */ /* 0x000fe400078efe06 */
[----:B------:R-:W-:Y:S01]  /*0710*/  LOP3.LUT R24, R7, 0x60, R6, 0xfe, !PT ;  /* 0x0000006007187812 */ /* 0x000fe200078efe06 */
[----:B------:R-:W-:Y:S01]  /*0720*/  IMAD.HI.U32 R4, R2, R11, RZ ;  /* 0x0000000b02047227 */ /* 0x000fe200078e00ff */
[----:B------:R-:W-:Y:S02]  /*0730*/  IABS R12, R22 ;  /* 0x00000016000c7213 */ /* 0x000fe40000000000 */
[----:B------:R-:W-:Y:S01]  /*0740*/  IABS R13, R23 ;  /* 0x00000017000d7213 */ /* 0x000fe20000000000 */
[----:B------:R-:W-:Y:S01]  /*0750*/  IMAD R11, R4, R15, R11 ;  /* 0x0000000f040b7224 */ /* 0x000fe200078e020b */
[----:B------:R-:W-:Y:S01]  /*0760*/  IABS R17, R24 ;  /* 0x0000001800117213 */ /* 0x000fe20000000000 */
[----:B------:R-:W-:Y:S01]  /*0770*/  IMAD.HI.U32 R9, R2, R12, RZ ;  /* 0x0000000c02097227 */ /* 0x000fe200078e00ff */
[----:B------:R-:W-:-:S02]  /*0780*/  SEL R3, R5, R8, !P0 ;  /* 0x0000000805037207 */ /* 0x000fc40004000000 */
[----:B------:R-:W-:Y:S01]  /*0790*/  ISETP.GT.U32.AND P0, PT, R18, R11, PT ;  /* 0x0000000b1200720c */ /* 0x000fe20003f04070 */
[----:B------:R-:W-:Y:S01]  /*07a0*/  IMAD.HI.U32 R4, R2, R13, RZ ;  /* 0x0000000d02047227 */ /* 0x000fe200078e00ff */
[----:B------:R-:W-:Y:S02]  /*07b0*/  LOP3.LUT R8, R6, 0x60, RZ, 0xfc, !PT ;  /* 0x0000006006087812 */ /* 0x000fe400078efcff */
[----:B------:R-:W-:Y:S01]  /*07c0*/  ISETP.GE.AND P4, PT, R22, RZ, PT ;  /* 0x000000ff1600720c */ /* 0x000fe20003f86270 */
[----:B------:R-:W-:Y:S01]  /*07d0*/  IMAD.HI.U32 R2, R2, R17, RZ ;  /* 0x0000001102027227 */ /* 0x000fe200078e00ff */
[----:B------:R-:W-:Y:S02]  /*07e0*/  LOP3.LUT R5, R6, 0x40, RZ, 0xfc, !PT ;  /* 0x0000004006057812 */ /* 0x000fe400078efcff */
[----:B------:R-:W-:Y:S01]  /*07f0*/  ISETP.GE.AND P5, PT, R23, RZ, PT ;  /* 0x000000ff1700720c */ /* 0x000fe20003fa6270 */
[-C--:B------:R-:W-:Y:S01]  /*0800*/  IMAD R12, R9, R15.reuse, R12 ;  /* 0x0000000f090c7224 */ /* 0x080fe200078e020c */
[----:B------:R-:W-:Y:S01]  /*0810*/  LOP3.LUT R7, R7, R10, RZ, 0xfc, !PT ;  /* 0x0000000a07077212 */ /* 0x000fe200078efcff */
[-C--:B------:R-:W-:Y:S01]  /*0820*/  IMAD R13, R4, R15.reuse, R13 ;  /* 0x0000000f040d7224 */ /* 0x080fe200078e020d */
[----:B------:R-:W-:Y:S01]  /*0830*/  LOP3.LUT R4, R6, 0x20, RZ, 0xfc, !PT ;  /* 0x0000002006047812 */ /* 0x000fe200078efcff */
[----:B------:R-:W-:Y:S01]  /*0840*/  IMAD R15, R2, R15, R17 ;  /* 0x0000000f020f7224 */ /* 0x000fe200078e0211 */
[C---:B------:R-:W-:Y:S01]  /*0850*/  ISETP.GT.U32.AND P1, PT, R18.reuse, R12, PT ;  /* 0x0000000c1200720c */ /* 0x040fe20003f24070 */
[----:B------:R-:W-:Y:S01]  /*0860*/  @!P0 IMAD.IADD R11, R11, 0x1, -R18 ;  /* 0x000000010b0b8824 */ /* 0x000fe200078e0a12 */
[----:B------:R-:W-:Y:S01]  /*0870*/  ISETP.GT.U32.AND P2, PT, R18, R13, PT ;  /* 0x0000000d1200720c */ /* 0x000fe20003f44070 */
[----:B------:R-:W-:Y:S01]  /*0880*/  IMAD.SHL.U32 R9, R14, 0x8, RZ ;  /* 0x000000080e097824 */ /* 0x000fe200078e00ff */
[C---:B------:R-:W-:Y:S01]  /*0890*/  ISETP.GT.U32.AND P3, PT, R18.reuse, R15, PT ;  /* 0x0000000f1200720c */ /* 0x040fe20003f64070 */
[----:B------:R-:W-:Y:S01]  /*08a0*/  IMAD.SHL.U32 R3, R3, 0x40, RZ ;  /* 0x0000004003037824 */ /* 0x000fe200078e00ff */
[----:B------:R-:W-:-:S02]  /*08b0*/  ISETP.GT.U32.AND P6, PT, R18, R11, PT ;  /* 0x0000000b1200720c */ /* 0x000fc40003fc4070 */
[----:B------:R-:W-:Y:S02]  /*08c0*/  LOP3.LUT R17, R9, 0x18, R14, 0x48, !PT ;  /* 0x0000001809117812 */ /* 0x000fe400078e480e */
[----:B------:R-:W-:Y:S02]  /*08d0*/  LOP3.LUT R16, R3, R6, RZ, 0xfc, !PT ;  /* 0x0000000603107212 */ /* 0x000fe400078efcff */
[----:B------:R-:W-:Y:S01]  /*08e0*/  LOP3.LUT R20, R3, 0x20, R6, 0xfe, !PT ;  /* 0x0000002003147812 */ /* 0x000fe200078efe06 */
[--C-:B------:R-:W-:Y:S01]  /*08f0*/  @!P1 IMAD.IADD R12, R12, 0x1, -R18.reuse ;  /* 0x000000010c0c9824 */ /* 0x100fe200078e0a12 */
[----:B------:R-:W-:Y:S01]  /*0900*/  LOP3.LUT R9, R9, 0x18, RZ, 0xc0, !PT ;  /* 0x0000001809097812 */ /* 0x000fe200078ec0ff */
[--C-:B------:R-:W-:Y:S02]  /*0910*/  @!P2 IMAD.IADD R13, R13, 0x1, -R18.reuse ;  /* 0x000000010d0da824 */ /* 0x100fe400078e0a12 */
[--C-:B------:R-:W-:Y:S01]  /*0920*/  @!P3 IMAD.IADD R15, R15, 0x1, -R18.reuse ;  /* 0x000000010f0fb824 */ /* 0x100fe200078e0a12 */
[----:B------:R-:W-:Y:S01]  /*0930*/  ISETP.GT.U32.AND P0, PT, R18, R12, PT ;  /* 0x0000000c1200720c */ /* 0x000fe20003f04070 */
[--C-:B------:R-:W-:Y:S01]  /*0940*/  IMAD R2, R6, 0x20, R17.reuse ;  /* 0x0000002006027824 */ /* 0x100fe200078e0211 */
[C---:B------:R-:W-:Y:S01]  /*0950*/  ISETP.GT.U32.AND P1, PT, R18.reuse, R13, PT ;  /* 0x0000000d1200720c */ /* 0x040fe20003f24070 */
[----:B------:R-:W-:Y:S01]  /*0960*/  @!P6 IMAD.IADD R11, R11, 0x1, -R18 ;  /* 0x000000010b0be824 */ /* 0x000fe200078e0a12 */
[----:B------:R-:W-:Y:S01]  /*0970*/  ISETP.GT.U32.AND P2, PT, R18, R15, PT ;  /* 0x0000000f1200720c */ /* 0x000fe20003f44070 */
[----:B------:R-:W-:Y:S01]  /*0980*/  IMAD R6, R8, 0x20, R17 ;  /* 0x0000002008067824 */ /* 0x000fe200078e0211 */
[----:B------:R-:W-:Y:S01]  /*0990*/  ISETP.GE.AND P3, PT, R21, RZ, PT ;  /* 0x000000ff1500720c */ /* 0x000fe20003f66270 */
[----:B------:R-:W-:Y:S01]  /*09a0*/  IMAD.HI R8, R16, 0x2aaaaaab, RZ ;  /* 0x2aaaaaab10087827 */ /* 0x000fe200078e02ff */
[----:B------:R-:W-:-:S02]  /*09b0*/  ISETP.GE.AND P6, PT, R24, RZ, PT ;  /* 0x000000ff1800720c */ /* 0x000fc40003fc6270 */
[----:B------:R-:W-:Y:S01]  /*09c0*/  LEA R37, R6, UR18, 0x1 ;  /* 0x0000001206257c11 */ /* 0x000fe2000f8e08ff */
[----:B------:R-:W-:-:S04]  /*09d0*/  IMAD.HI R10, R20, 0x2aaaaaab, RZ ;  /* 0x2aaaaaab140a7827 */ /* 0x000fc800078e02ff */
[--C-:B------:R-:W-:Y:S01]  /*09e0*/  IMAD R4, R4, 0x20, R17.reuse ;  /* 0x0000002004047824 */ /* 0x100fe200078e0211 */
[----:B------:R-:W-:Y:S01]  /*09f0*/  SHF.R.U32.HI R19, RZ, 0x1f, R10 ;  /* 0x0000001fff137819 */ /* 0x000fe2000001160a */
[----:B------:R-:W-:Y:S01]  /*0a00*/  IMAD R5, R5, 0x20, R17 ;  /* 0x0000002005057824 */ /* 0x000fe200078e0211 */
[----:B------:R-:W-:Y:S01]  /*0a10*/  SHF.R.U32.HI R17, RZ, 0x1f, R8 ;  /* 0x0000001fff117819 */ /* 0x000fe20000011608 */
[--C-:B------:R-:W-:Y:S01]  /*0a20*/  @!P0 IMAD.IADD R12, R12, 0x1, -R18.reuse ;  /* 0x000000010c0c8824 */ /* 0x100fe200078e0a12 */
[----:B------:R-:W-:Y:S01]  /*0a30*/  LEA.HI R19, R10, R19, RZ, 0x15 ;  /* 0x000000130a137211 */ /* 0x000fe200078fa8ff */
[--C-:B------:R-:W-:Y:S01]  /*0a40*/  @!P1 IMAD.IADD R13, R13, 0x1, -R18.reuse ;  /* 0x000000010d0d9824 */ /* 0x100fe200078e0a12 */
[----:B------:R-:W-:Y:S01]  /*0a50*/  LEA.HI R17, R8, R17, RZ, 0x15 ;  /* 0x0000001108117211 */ /* 0x000fe200078fa8ff */
[----:B------:R-:W-:Y:S01]  /*0a60*/  @!P2 IMAD.IADD R15, R15, 0x1, -R18 ;  /* 0x000000010f0fa824 */ /* 0x000fe200078e0a12 */
[----:B------:R-:W-:Y:S01]  /*0a70*/  ISETP.NE.AND P0, PT, R0, RZ, PT ;  /* 0x000000ff0000720c */ /* 0x000fe20003f05270 */
[----:B------:R-:W-:Y:S01]  /*0a80*/  @!P3 IMAD.MOV R11, RZ, RZ, -R11 ;  /* 0x000000ffff0bb224 */ /* 0x000fe200078e0a0b */
[----:B------:R-:W-:Y:S01]  /*0a90*/  LOP3.LUT R8, RZ, R0, RZ, 0x33, !PT ;  /* 0x00000000ff087212 */ /* 0x000fe200078e33ff */
[----:B------:R-:W-:Y:S01]  /*0aa0*/  @!P4 IMAD.MOV R12, RZ, RZ, -R12 ;  /* 0x000000ffff0cc224 */ /* 0x000fe200078e0a0c */
[----:B------:R-:W-:Y:S01]  /*0ab0*/  LEA R33, R4, UR18, 0x1 ;  /* 0x0000001204217c11 */ /* 0x000fe2000f8e08ff */
[----:B------:R-:W-:Y:S01]  /*0ac0*/  @!P5 IMAD.MOV R13, RZ, RZ, -R13 ;  /* 0x000000ffff0dd224 */ /* 0x000fe200078e0a0d */
[C---:B------:R-:W-:Y:S01]  /*0ad0*/  SEL R18, R8.reuse, R11, !P0 ;  /* 0x0000000b08127207 */ /* 0x040fe20004000000 */
[----:B------:R-:W-:Y:S01]  /*0ae0*/  @!P6 IMAD.MOV R15, RZ, RZ, -R15 ;  /* 0x000000ffff0fe224 */ /* 0x000fe200078e0a0f */
[C---:B------:R-:W-:Y:S01]  /*0af0*/  SEL R12, R8.reuse, R12, !P0 ;  /* 0x0000000c080c7207 */ /* 0x040fe20004000000 */
[----:B------:R-:W-:Y:S01]  /*0b00*/  IMAD R10, R17, -0x3000, R16 ;  /* 0xffffd000110a7824 */ /* 0x000fe200078e0210 */
[----:B------:R-:W-:Y:S01]  /*0b10*/  LEA R35, R5, UR18, 0x1 ;  /* 0x0000001205237c11 */ /* 0x000fe2000f8e08ff */
[----:B------:R-:W-:Y:S01]  /*0b20*/  IMAD R16, R19, -0x3000, R20 ;  /* 0xffffd00013107824 */ /* 0x000fe200078e0214 */
[----:B------:R-:W-:Y:S01]  /*0b30*/  SEL R20, R8, R13, !P0 ;  /* 0x0000000d08147207 */ /* 0x000fe20004000000 */
[--C-:B------:R-:W-:Y:S01]  /*0b40*/  IMAD R17, R18, 0xc00, R9.reuse ;  /* 0x00000c0012117824 */ /* 0x100fe200078e0209 */
[----:B------:R-:W-:Y:S01]  /*0b50*/  SEL R8, R8, R15, !P0 ;  /* 0x0000000f08087207 */ /* 0x000fe20004000000 */
[--C-:B------:R-:W-:Y:S01]  /*0b60*/  IMAD R19, R12, 0xc00, R9.reuse ;  /* 0x00000c000c137824 */ /* 0x100fe200078e0209 */
[----:B------:R-:W-:Y:S01]  /*0b70*/  LEA R15, R2, UR18, 0x1 ;  /* 0x00000012020f7c11 */ /* 0x000fe2000f8e08ff */
[----:B------:R-:W-:-:S02]  /*0b80*/  IMAD R29, R10, 0xc00, R9 ;  /* 0x00000c000a1d7824 */ /* 0x000fc400078e0209 */
[--C-:B------:R-:W-:Y:S02]  /*0b90*/  IMAD R11, R16, 0xc00, R9.reuse ;  /* 0x00000c00100b7824 */ /* 0x100fe400078e0209 */
[--C-:B------:R-:W-:Y:S02]  /*0ba0*/  IMAD R25, R20, 0xc00, R9.reuse ;  /* 0x00000c0014197824 */ /* 0x100fe400078e0209 */
[----:B------:R-:W-:Y:S02]  /*0bb0*/  IMAD R9, R8, 0xc00, R9 ;  /* 0x00000c0008097824 */ /* 0x000fe400078e0209 */
[----:B-1---5:R-:W-:-:S04]  /*0bc0*/  IMAD.WIDE R16, R17, 0x2, R26 ;  /* 0x0000000211107825 */ /* 0x022fc800078e021a */
[--C-:B------:R-:W-:Y:S01]  /*0bd0*/  IMAD.WIDE R18, R19, 0x2, R26.reuse ;  /* 0x0000000213127825 */ /* 0x100fe200078e021a */
[----:B------:R-:W-:Y:S01]  /*0be0*/  @!PT LDS RZ, [RZ] ;  /* 0x00000000fffff984 */ /* 0x000fe20000000800 */
[----:B------:R-:W-:Y:S01]  /*0bf0*/  @!PT LDS RZ, [RZ] ;  /* 0x00000000fffff984 */ /* 0x000fe20000000800 */
[----:B------:R-:W-:Y:S01]  /*0c00*/  @!PT LDS RZ, [RZ] ;  /* 0x00000000fffff984 */ /* 0x000fe20000000800 */
[----:B------:R-:W-:Y:S01]  /*0c10*/  LDGSTS.E.BYPASS.128 [R15], desc[UR22][R16.64] ;  /* 0x00000000100f7fae */ /* 0x000fe2000b901c56 */
[----:B------:R-:W-:Y:S02]  /*0c20*/  IADD3 R8, P1, R16, 0x80, RZ ;  /* 0x0000008010087810 */ /* 0x000fe40007f3e0ff */
[--C-:B------:R-:W-:Y:S01]  /*0c30*/  IMAD.WIDE R24, R25, 0x2, R26.reuse ;  /* 0x0000000219187825 */ /* 0x100fe200078e021a */
[----:B------:R-:W-:Y:S03]  /*0c40*/  LDGSTS.E.BYPASS.128 [R33], desc[UR22][R18.64] ;  /* 0x0000000012217fae */ /* 0x000fe6000b901c56 */
[----:B------:R-:W-:Y:S01]  /*0c50*/  IMAD.WIDE R26, R9, 0x2, R26 ;  /* 0x00000002091a7825 */ /* 0x000fe200078e021a */
[----:B------:R-:W-:Y:S01]  /*0c60*/  LDGSTS.E.BYPASS.128 [R35], desc[UR22][R24.64] ;  /* 0x0000000018237fae */ /* 0x000fe2000b901c56 */
[----:B------:R-:W-:-:S02]  /*0c70*/  IADD3 R9, P0, R18, 0x80, RZ ;  /* 0x0000008012097810 */ /* 0x000fc40007f1e0ff */
[--C-:B------:R-:W-:Y:S01]  /*0c80*/  IMAD.WIDE R28, R29, 0x2, R30.reuse ;  /* 0x000000021d1c7825 */ /* 0x100fe200078e021e */
[----:B------:R-:W-:Y:S03]  /*0c90*/  LDGSTS.E.BYPASS.128 [R37], desc[UR22][R26.64] ;  /* 0x000000001a257fae */ /* 0x000fe6000b901c56 */
[----:B------:R-:W-:Y:S01]  /*0ca0*/  IMAD.WIDE R30, R11, 0x2, R30 ;  /* 0x000000020b1e7825 */ /* 0x000fe200078e021e */
[----:B------:R-:W0:Y:S03]  /*0cb0*/  LDGDEPBAR ;  /* 0x00000000000079af */ /* 0x000e260000000000 */
[----:B------:R-:W-:Y:S01]  /*0cc0*/  IMAD.X R10, RZ, RZ, R17, P1 ;  /* 0x000000ffff0a7224 */ /* 0x000fe200008e0611 */
[----:B------:R-:W-:Y:S01]  /*0cd0*/  LDGSTS.E.BYPASS.128 [R15+0x6000], desc[UR22][R28.64] ;  /* 0x060000001c0f7fae */ /* 0x000fe2000b901c56 */
[----:B------:R-:W-:Y:S01]  /*0ce0*/  IMAD.X R12, RZ, RZ, R19, P0 ;  /* 0x000000ffff0c7224 */ /* 0x000fe200000e0613 */
[----:B------:R-:W-:-:S02]  /*0cf0*/  IADD3 R11, P1, R24, 0x80, RZ ;  /* 0x00000080180b7810 */ /* 0x000fc40007f3e0ff */
[----:B------:R-:W-:Y:S01]  /*0d00*/  LDGSTS.E.BYPASS.128 [R33+0x6000], desc[UR22][R30.64] ;  /* 0x060000001e217fae */ /* 0x000fe2000b901c56 */
[----:B------:R-:W-:Y:S02]  /*0d10*/  IADD3 R13, P0, R26, 0x80, RZ ;  /* 0x000000801a0d7810 */ /* 0x000fe40007f1e0ff */
[----:B------:R-:W-:Y:S01]  /*0d20*/  IMAD.X R20, RZ, RZ, R25, P1 ;  /* 0x000000ffff147224 */ /* 0x000fe200008e0619 */
[----:B------:R-:W0:Y:S01]  /*0d30*/  LDGDEPBAR ;  /* 0x00000000000079af */ /* 0x000e220000000000 */
[----:B------:R-:W-:Y:S01]  /*0d40*/  BAR.SYNC.DEFER_BLOCKING 0x0 ;  /* 0x0000000000007b1d */ /* 0x000fe20000010000 */
[----:B------:R-:W-:Y:S01]  /*0d50*/  IMAD.X R22, RZ, RZ, R27, P0 ;  /* 0x000000ffff167224 */ /* 0x000fe200000e061b */
[----:B------:R-:W-:Y:S02]  /*0d60*/  IADD3 R21, P1, R28, 0x80, RZ ;  /* 0x000000801c157810 */ /* 0x000fe40007f3e0ff */
[----:B------:R-:W-:-:S03]  /*0d70*/  IADD3 R23, P0, R30, 0x80, RZ ;  /* 0x000000801e177810 */ /* 0x000fc60007f1e0ff */
[----:B------:R-:W-:Y:S02]  /*0d80*/  IMAD.X R88, RZ, RZ, R29, P1 ;  /* 0x000000ffff587224 */ /* 0x000fe400008e061d */
[----:B------:R-:W-:Y:S01]  /*0d90*/  IMAD.X R89, RZ, RZ, R31, P0 ;  /* 0x000000ffff597224 */ /* 0x000fe200000e061f */
[----:B------:R-:W-:Y:S01]  /*0da0*/  @!PT LDS RZ, [RZ] ;  /* 0x00000000fffff984 */ /* 0x000fe20000000800 */
[----:B------:R-:W-:Y:S01]  /*0db0*/  @!PT LDS RZ, [RZ] ;  /* 0x00000000fffff984 */ /* 0x000fe20000000800 */
[----:B------:R-:W-:Y:S01]  /*0dc0*/  @!PT LDS RZ, [RZ] ;  /* 0x00000000fffff984 */ /* 0x000fe20000000800 */
[----:B------:R-:W-:Y:S04]  /*0dd0*/  LDGSTS.E.BYPASS.128 [R15+0x2000], desc[UR22][R16.64+0x40] ;  /* 0x02000040100f7fae */ /* 0x000fe8000b901c56 */
[----:B------:R-:W-:Y:S04]  /*0de0*/  LDGSTS.E.BYPASS.128 [R33+0x2000], desc[UR22][R18.64+0x40] ;  /* 0x0200004012217fae */ /* 0x000fe8000b901c56 */
[----:B------:R1:W-:Y:S04]  /*0df0*/  LDGSTS.E.BYPASS.128 [R35+0x2000], desc[UR22][R24.64+0x40] ;  /* 0x0200004018237fae */ /* 0x0003e8000b901c56 */
[----:B------:R2:W-:Y:S04]  /*0e00*/  LDGSTS.E.BYPASS.128 [R37+0x2000], desc[UR22][R26.64+0x40] ;  /* 0x020000401a257fae */ /* 0x0005e8000b901c56 */
[----:B------:R-:W0:Y:S04]  /*0e10*/  LDGDEPBAR ;  /* 0x00000000000079af */ /* 0x000e280000000000 */
[----:B------:R3:W-:Y:S01]  /*0e20*/  LDGSTS.E.BYPASS.128 [R15+0x7000], desc[UR22][R28.64+0x40] ;  /* 0x070000401c0f7fae */ /* 0x0007e2000b901c56 */
[----:B-1----:R-:W-:-:S02]  /*0e30*/  CS2R R24, SRZ ;  /* 0x0000000000187805 */ /* 0x002fc4000001ff00 */
[----:B------:R-:W-:Y:S01]  /*0e40*/  CS2R R34, SRZ ;  /* 0x0000000000227805 */ /* 0x000fe2000001ff00 */
[----:B------:R1:W-:Y:S01]  /*0e50*/  LDGSTS.E.BYPASS.128 [R33+0x7000], desc[UR22][R30.64+0x40] ;  /* 0x070000401e217fae */ /* 0x0003e2000b901c56 */
[----:B--2---:R-:W-:Y:S02]  /*0e60*/  CS2R R26, SRZ ;  /* 0x00000000001a7805 */ /* 0x004fe4000001ff00 */
[----:B------:R-:W-:Y:S01]  /*0e70*/  CS2R R36, SRZ ;  /* 0x0000000000247805 */ /* 0x000fe2000001ff00 */
[----:B------:R-:W0:Y:S01]  /*0e80*/  LDGDEPBAR ;  /* 0x00000000000079af */ /* 0x000e220000000000 */
[----:B---3--:R-:W-:Y:S02]  /*0e90*/  CS2R R28, SRZ ;  /* 0x00000000001c7805 */ /* 0x008fe4000001ff00 */
[----:B-1----:R-:W-:Y:S02]  /*0ea0*/  CS2R R30, SRZ ;  /* 0x00000000001e7805 */ /* 0x002fe4000001ff00 */
[----:B------:R-:W-:-:S07]  /*0eb0*/  CS2R R32, SRZ ;  /* 0x0000000000207805 */ /* 0x000fce000001ff00 */
.L_x_0:
[----:B------:R-:W1:Y:S01]  /*0ec0*/  SHFL.IDX PT, R14, R90, RZ, 0x1f ;  /* 0x00001fff5a0e7589 */ /* 0x000e6200000e0000 */
[----:B------:R-:W-:Y:S01]  /*0ed0*/  UIADD3 UR6, UR6, 0x1, URZ ;  /* 0x0000000106067890 */ /* 0x000fe2000fffe03f */
[----:B------:R-:W-:-:S04]  /*0ee0*/  DEPBAR.LE SB0, 0x2 ;  /* 0x000080800000791a */ /* 0x000fc80000000000 */
[----:B------:R-:W-:Y:S01]  /*0ef0*/  UISETP.GE.AND UP0, UPT, UR6, 0x3, UPT ;  /* 0x000000030600788c */ /* 0x000fe2000bf06270 */
[----:B------:R-:W-:Y:S01]  /*0f00*/  BAR.SYNC.DEFER_BLOCKING 0x0 ;  /* 0x0000000000007b1d */ /* 0x000fe20000010000 */
[----:B------:R-:W-:Y:S01]  /*0f10*/  UIADD3 UR19, UR19, 0x1, URZ ;  /* 0x0000000113137890 */ /* 0x000fe2000fffe03f */
[----:B------:R-:W-:Y:S01]  /*0f20*/  VIADD R91, R91, 0x20 ;  /* 0x000000205b5b7836 */ /* 0x000fe20000000000 */
[----:B------:R-:W-:Y:S01]  /*0f30*/  USEL UR20, UR6, URZ, !UP0 ;  /* 0x0000003f06147287 */ /* 0x000fe2000c000000 */
[----:B------:R-:W-:Y:S02]  /*0f40*/  IADD3 R18, P1, R8, UR4, RZ ;  /* 0x0000000408127c10 */ /* 0x000fe4000ff3e0ff */
[----:B------:R-:W-:Y:S01]  /*0f50*/  UMOV UR11, 0x80000020 ;  /* 0x80000020000b7882 */ /* 0x000fe20000000000 */
[----:B------:R-:W-:Y:S01]  /*0f60*/  ULEA UR6, UR20, UR18, 0xd ;  /* 0x0000001214067291 */ /* 0x000fe2000f8e683f */
[----:B------:R-:W-:Y:S01]  /*0f70*/  ISETP.GE.U32.AND P0, PT, R91, 0xbc0, PT ;  /* 0x00000bc05b00780c */ /* 0x000fe20003f06070 */
[----:B------:R-:W-:Y:S01]  /*0f80*/  UMOV UR12, 0x2000002 ;  /* 0x02000002000c7882 */ /* 0x000fe20000000000 */
[----:B------:R-:W-:Y:S01]  /*0f90*/  UMOV UR13, 0x80000020 ;  /* 0x80000020000d7882 */ /* 0x000fe20000000000 */
[----:B------:R-:W-:Y:S01]  /*0fa0*/  USHF.R.U32.HI UR8, URZ, 0x4, UR6 ;  /* 0x000000043f087899 */ /* 0x000fe20008011606 */
[----:B------:R-:W-:Y:S01]  /*0fb0*/  IADD3.X R19, R10, UR5, RZ, P1, !PT ;  /* 0x000000050a137c10 */ /* 0x000fe20008ffe4ff */
[----:B------:R-:W-:Y:S01]  /*0fc0*/  ULEA UR6, UR20, UR21, 0xc ;  /* 0x0000001514067291 */ /* 0x000fe2000f8e603f */
[----:B------:R-:W-:Y:S01]  /*0fd0*/  IADD3 R92, P1, R9, UR4, RZ ;  /* 0x00000004095c7c10 */ /* 0x000fe2000ff3e0ff */
[----:B------:R-:W-:Y:S01]  /*0fe0*/  ULOP3.LUT UR8, UR8, 0x3fff, URZ, 0xc0, !UPT ;  /* 0x00003fff08087892 */ /* 0x000fe2000f8ec03f */
[----:B-1----:R-:W-:Y:S01]  /*0ff0*/  R2UR UR7, R14 ;  /* 0x000000000e0772ca */ /* 0x002fe200000e0000 */
[----:B------:R-:W-:Y:S01]  /*1000*/  USHF.R.U32.HI UR6, URZ, 0x4, UR6 ;  /* 0x000000043f067899 */ /* 0x000fe20008011606 */
[----:B------:R-:W-:Y:S01]  /*1010*/  IADD3.X R93, R12, UR5, RZ, P1, !PT ;  /* 0x000000050c5d7c10 */ /* 0x000fe20008ffe4ff */
[----:B------:R-:W-:Y:S01]  /*1020*/  UMOV UR14, 0x1000002 ;  /* 0x01000002000e7882 */ /* 0x000fe20000000000 */
[----:B------:R-:W-:Y:S01]  /*1030*/  UMOV UR15, 0x80000020 ;  /* 0x80000020000f7882 */ /* 0x000fe20000000000 */
[----:B------:R-:W-:Y:S01]  /*1040*/  ULOP3.LUT UR6, UR6, 0x3fff, URZ, 0xc0, !UPT ;  /* 0x00003fff06067892 */ /* 0x000fe2000f8ec03f */
[----:B------:R-:W-:Y:S01]  /*1050*/  IADD3 R14, P1, R11, UR4, RZ ;  /* 0x000000040b0e7c10 */ /* 0x000fe2000ff3e0ff */
[----:B------:R-:W-:-:S02]  /*1060*/  WARPGROUP.ARRIVE ;  /* 0x00000000000079c5 */ /* 0x000fc40000000000 */
[----:B------:R-:W-:-:S04]  /*1070*/  ULOP3.LUT UR10, UR6, 0x1000000, URZ, 0xfc, !UPT ;  /* 0x01000000060a7892 */ /* 0x000fc8000f8efc3f */
[----:B------:R-:W-:-:S04]  /*1080*/  USHF.L.U32 UR7, UR7, 0x6, URZ ;  /* 0x0000000607077899 */ /* 0x000fc8000800063f */
[----:B------:R-:W-:-:S04]  /*1090*/  ULOP3.LUT UR7, UR7, 0xc0, URZ, 0xc0, !UPT ;  /* 0x000000c007077892 */ /* 0x000fc8000f8ec03f */
[----:B------:R-:W-:-:S03]  /*10a0*/  UIADD3 UR16, UP0, UR7, UR8, URZ ;  /* 0x0000000807107290 */ /* 0x000fc6000ff1e03f */
[----:B------:R-:W-:Y:S01]  /*10b0*/  UMOV UR7, URZ ;  /* 0x0000003f00077c82 */ /* 0x000fe20008000000 */
[----:B------:R-:W-:Y:S02]  /*10c0*/  UIADD3.X UR17, URZ, URZ, URZ, UP0, !UPT ;  /* 0x0000003f3f117290 */ /* 0x000fe400087fe43f */
[----:B------:R-:W-:Y:S02]  /*10d0*/  ULOP3.LUT UR8, UR16, 0x2000000, URZ, 0xfc, !UPT ;  /* 0x0200000010087892 */ /* 0x000fe4000f8efc3f */
[----:B------:R-:W-:Y:S02]  /*10e0*/  ULOP3.LUT UR9, UR17, 0x80000020, URZ, 0xfc, !UPT ;  /* 0x8000002011097892 */ /* 0x000fe4000f8efc3f */
[----:B------:R-:W-:Y:S02]  /*10f0*/  UIADD3.64 UR14, UR6, UR14, URZ ;  /* 0x0000000e060e7297 */ /* 0x000fe4000fffe03f */
[----:B------:R-:W-:Y:S02]  /*1100*/  UIADD3.64 UR12, UR16, UR12, URZ ;  /* 0x0000000c100c7297 */ /* 0x000fe4000fffe03f */
[----:B------:R-:W-:-:S03]  /*1110*/  UISETP.GE.AND UP0, UPT, UR19, 0x3, UPT ;  /* 0x000000031300788c */ /* 0x000fc6000bf06270 */
[----:B------:R-:W-:Y:S01]  /*1120*/  HGMMA.64x64x16.F32.BF16 R56, gdesc[UR8], R56 ;  /* 0x00e00000083879f0 */ /* 0x000fe20008701838 */
[----:B------:R-:W-:Y:S01]  /*1130*/  UMOV UR8, 0x2000100 ;  /* 0x0200010000087882 */ /* 0x000fe20000000000 */
[----:B------:R-:W-:Y:S01]  /*1140*/  UMOV UR9, 0x80000020 ;  /* 0x8000002000097882 */ /* 0x000fe20000000000 */
[----:B------:R-:W-:Y:S02]  /*1150*/  USEL UR19, UR19, URZ, !UP0 ;  /* 0x0000003f13137287 */ /* 0x000fe4000c000000 */
[----:B------:R-:W-:Y:S02]  /*1160*/  UIADD3.64 UR8, UR16, UR8, URZ ;  /* 0x0000000810087297 */ /* 0x000fe4000fffe03f */
[----:B------:R-:W-:-:S06]  /*1170*/  ULEA UR6, UR19, UR18, 0xd ;  /* 0x0000001213067291 */ /* 0x000fcc000f8e683f */
[----:B------:R-:W-:Y:S02]  /*1180*/  LEA R15, R2, UR6, 0x1 ;  /* 0x00000006020f7c11 */ /* 0x000fe4000f8e08ff */
[----:B------:R-:W-:Y:S01]  /*1190*/  LEA R17, R4, UR6, 0x1 ;  /* 0x0000000604117c11 */ /* 0x000fe2000f8e08ff */
[----:B------:R-:W-:Y:S04]  /*11a0*/  HGMMA.64x64x16.F32.BF16 R56, gdesc[UR12], R56 ;  /* 0x00e000000c3879f0 */ /* 0x000fe80008701838 */
[----:B------:R-:W-:Y:S01]  /*11b0*/  HGMMA.64x64x16.F32.BF16 R24, gdesc[UR8], R24 ;  /* 0x00e00000081879f0 */ /* 0x000fe20008701818 */
[----:B------:R-:W-:Y:S01]  /*11c0*/  UMOV UR12, 0x2000102 ;  /* 0x02000102000c7882 */ /* 0x000fe20000000000 */
[----:B------:R-:W-:Y:S02]  /*11d0*/  UMOV UR13, 0x80000020 ;  /* 0x80000020000d7882 */ /* 0x000fe40000000000 */
[----:B------:R-:W-:-:S09]  /*11e0*/  UIADD3.64 UR12, UR16, UR12, URZ ;  /* 0x0000000c100c7297 */ /* 0x000fd2000fffe03f */
[----:B------:R-:W-:Y:S03]  /*11f0*/  HGMMA.64x64x16.F32.BF16 R24, gdesc[UR12], R24, gsb0 ;  /* 0x00e000000c1879f0 */ /* 0x000fe60008001818 */
[----:B------:R-:W-:Y:S02]  /*1200*/  WARPGROUP.DEPBAR.LE gsb0, 0x1 ;  /* 0x00008000000079c5 */ /* 0x000fe40000010100 */
[----:B------:R-:W-:Y:S06]  /*1210*/  BAR.SYNC.DEFER_BLOCKING 0x0 ;  /* 0x0000000000007b1d */ /* 0x000fec0000010000 */
[----:B------:R-:W-:Y:S01]  /*1220*/  @!PT LDS RZ, [RZ] ;  /* 0x00000000fffff984 */ /* 0x000fe20000000800 */
[----:B------:R-:W-:Y:S01]  /*1230*/  @!PT LDS RZ, [RZ] ;  /* 0x00000000fffff984 */ /* 0x000fe20000000800 */
[----:B------:R-:W-:Y:S01]  /*1240*/  @!PT LDS RZ, [RZ] ;  /* 0x00000000fffff984 */ /* 0x000fe20000000800 */
[----:B------:R1:W-:Y:S04]  /*1250*/  LDGSTS.E.BYPASS.128 [R15], desc[UR22][R18.64], !P0 ;  /* 0x00000000120f7fae */ /* 0x0003e8000c101c56 */
[----:B------:R2:W-:Y:S01]  /*1260*/  LDGSTS.E.BYPASS.128 [R17], desc[UR22][R92.64], !P0 ;  /* 0x000000005c117fae */ /* 0x0005e2000c101c56 */
[----:B-1----:R-:W-:-:S02]  /*1270*/  IADD3.X R15, R20, UR5, RZ, P1, !PT ;  /* 0x00000005140f7c10 */ /* 0x002fc40008ffe4ff */
[----:B------:R-:W-:Y:S02]  /*1280*/  IADD3 R16, P1, R13, UR4, RZ ;  /* 0x000000040d107c10 */ /* 0x000fe4000ff3e0ff */
[----:B--2---:R-:W-:Y:S02]  /*1290*/  LEA R93, R5, UR6, 0x1 ;  /* 0x00000006055d7c11 */ /* 0x004fe4000f8e08ff */
[----:B------:R-:W-:Y:S02]  /*12a0*/  IADD3.X R17, R22, UR5, RZ, P1, !PT ;  /* 0x0000000516117c10 */ /* 0x000fe40008ffe4ff */
[----:B------:R-:W-:Y:S01]  /*12b0*/  IADD3 R18, P1, R21, UR4, RZ ;  /* 0x0000000415127c10 */ /* 0x000fe2000ff3e0ff */
[----:B------:R1:W-:Y:S01]  /*12c0*/  LDGSTS.E.BYPASS.128 [R93], desc[UR22][R14.64], !P0 ;  /* 0x000000000e5d7fae */ /* 0x0003e2000c101c56 */
[----:B------:R-:W-:Y:S01]  /*12d0*/  LEA R92, R6, UR6, 0x1 ;  /* 0x00000006065c7c11 */ /* 0x000fe2000f8e08ff */
[----:B------:R-:W-:Y:S01]  /*12e0*/  ULEA UR6, UR19, UR21, 0xc ;  /* 0x0000001513067291 */ /* 0x000fe2000f8e603f */
[----:B------:R-:W-:-:S03]  /*12f0*/  IADD3.X R19, R88, UR5, RZ, P1, !PT ;  /* 0x0000000558137c10 */ /* 0x000fc60008ffe4ff */
[----:B------:R2:W-:Y:S04]  /*1300*/  LDGSTS.E.BYPASS.128 [R92], desc[UR22][R16.64], !P0 ;  /* 0x00000000105c7fae */ /* 0x0005e8000c101c56 */
[----:B------:R-:W0:Y:S01]  /*1310*/  LDGDEPBAR ;  /* 0x00000000000079af */ /* 0x000e220000000000 */
[----:B-1----:R-:W-:Y:S01]  /*1320*/  IADD3 R14, P1, R23, UR4, RZ ;  /* 0x00000004170e7c10 */ /* 0x002fe2000ff3e0ff */
[----:B------:R-:W-:Y:S01]  /*1330*/  UIADD3 UR4, UP0, UR4, 0x40, URZ ;  /* 0x0000004004047890 */ /* 0x000fe2000ff1e03f */
[----:B------:R-:W-:Y:S02]  /*1340*/  LEA R93, R4, UR6, 0x1 ;  /* 0x00000006045d7c11 */ /* 0x000fe4000f8e08ff */
[----:B------:R-:W-:Y:S01]  /*1350*/  IADD3.X R15, R89, UR5, RZ, P1, !PT ;  /* 0x00000005590f7c10 */ /* 0x000fe20008ffe4ff */
[----:B------:R-:W-:Y:S01]  /*1360*/  UIADD3.X UR5, URZ, UR5, URZ, UP0, !UPT ;  /* 0x000000053f057290 */ /* 0x000fe200087fe43f */
[----:B--2---:R-:W-:Y:S01]  /*1370*/  LEA R17, R2, UR6, 0x1 ;  /* 0x0000000602117c11 */ /* 0x004fe2000f8e08ff */
[----:B------:R-:W-:-:S04]  /*1380*/  UMOV UR6, UR20 ;  /* 0x0000001400067c82 */ /* 0x000fc80008000000 */
[----:B------:R1:W-:Y:S04]  /*1390*/  LDGSTS.E.BYPASS.128 [R17], desc[UR22][R18.64], !P0 ;  /* 0x0000000012117fae */ /* 0x0003e8000c101c56 */
[----:B------:R1:W-:Y:S01]  /*13a0*/  LDGSTS.E.BYPASS.128 [R93], desc[UR22][R14.64], !P0 ;  /* 0x000000000e5d7fae */ /* 0x0003e2000c101c56 */
[----:B------:R-:W-:-:S03]  /*13b0*/  ISETP.GE.U32.AND P0, PT, R91, 0xbe0, PT ;  /* 0x00000be05b00780c */ /* 0x000fc60003f06070 */
[----:B------:R-:W0:Y:S10]  /*13c0*/  LDGDEPBAR ;  /* 0x00000000000079af */ /* 0x000e340000000000 */
[----:B-1----:R-:W-:Y:S05]  /*13d0*/  @!P0 BRA `(.L_x_0) ;  /* 0xfffffff800b88947 */ /* 0x002fea000383ffff */
[----:B------:R-:W1:Y:S01]  /*13e0*/  S2R R2, SR_TID.X ;  /* 0x0000000000027919 */ /* 0x000e620000002100 */
[----:B------:R-:W-:Y:S02]  /*13f0*/  WARPGROUP.DEPBAR.LE gsb0, 0x0 ;  /* 0x00008000000079c5 */ /* 0x000fe40000010000 */
[----:B------:R-:W-:-:S04]  /*1400*/  DEPBAR.LE SB0, 0x0 ;  /* 0x000080000000791a */ /* 0x000fc80000000000 */
[----:B------:R-:W-:Y:S02]  /*1410*/  F2FP.BF16.F32.PACK_AB R42, R43, R42 ;  /* 0x0000002a2b2a723e */ /* 0x000fe400000010ff */
[----:B------:R-:W-:Y:S02]  /*1420*/  F2FP.BF16.F32.PACK_AB R56, R57, R56 ;  /* 0x000000383938723e */ /* 0x000fe400000010ff */
[----:B------:R-:W-:Y:S02]  /*1430*/  F2FP.BF16.F32.PACK_AB R58, R59, R58 ;  /* 0x0000003a3b3a723e */ /* 0x000fe400000010ff */
[----:B------:R-:W-:Y:S02]  /*1440*/  F2FP.BF16.F32.PACK_AB R60, R61, R60 ;  /* 0x0000003c3d3c723e */ /* 0x000fe400000010ff */
[----:B------:R-:W-:Y:S02]  /*1450*/  F2FP.BF16.F32.PACK_AB R62, R63, R62 ;  /* 0x0000003e3f3e723e */ /* 0x000fe400000010ff */
[----:B------:R-:W-:-:S02]  /*1460*/  F2FP.BF16.F32.PACK_AB R64, R65, R64 ;  /* 0x000000404140723e */ /* 0x000fc400000010ff */
[----:B------:R-:W-:Y:S02]  /*1470*/  F2FP.BF16.F32.PACK_AB R66, R67, R66 ;  /* 0x000000424342723e */ /* 0x000fe400000010ff */
[----:B------:R-:W-:Y:S02]  /*1480*/  F2FP.BF16.F32.PACK_AB R68, R69, R68 ;  /* 0x000000444544723e */ /* 0x000fe400000010ff */
[----:B------:R-:W-:Y:S02]  /*1490*/  F2FP.BF16.F32.PACK_AB R70, R71, R70 ;  /* 0x000000464746723e */ /* 0x000fe400000010ff */
[----:B------:R-:W-:Y:S02]  /*14a0*/  F2FP.BF16.F32.PACK_AB R72, R73, R72 ;  /* 0x000000484948723e */ /* 0x000fe400000010ff */
[----:B------:R-:W-:Y:S02]  /*14b0*/  F2FP.BF16.F32.PACK_AB R74, R75, R74 ;  /* 0x0000004a4b4a723e */ /* 0x000fe400000010ff */
[----:B------:R-:W-:-:S02]  /*14c0*/  F2FP.BF16.F32.PACK_AB R76, R77, R76 ;  /* 0x0000004c4d4c723e */ /* 0x000fc400000010ff */
[----:B------:R-:W-:Y:S01]  /*14d0*/  F2FP.BF16.F32.PACK_AB R78, R79, R78 ;  /* 0x0000004e4f4e723e */ /* 0x000fe200000010ff */
[----:B-1----:R-:W-:Y:S01]  /*14e0*/  IMAD.SHL.U32 R88, R2, 0x8, RZ ;  /* 0x0000000802587824 */ /* 0x002fe200078e00ff */
[--C-:B------:R-:W-:Y:S02]  /*14f0*/  SHF.R.U32.HI R5, RZ, 0x5, R2.reuse ;  /* 0x00000005ff057819 */ /* 0x100fe40000011602 */
[----:B------:R-:W-:Y:S02]  /*1500*/  SHF.R.U32.HI R8, RZ, 0x2, R2 ;  /* 0x00000002ff087819 */ /* 0x000fe40000011602 */
[----:B------:R-:W-:Y:S02]  /*1510*/  LOP3.LUT R5, R5, 0x3, RZ, 0xc0, !PT ;  /* 0x0000000305057812 */ /* 0x000fe400078ec0ff */
[----:B------:R-:W-:Y:S02]  /*1520*/  SGXT.U32 R8, R8, 0x3 ;  /* 0x000000030808781a */ /* 0x000fe40000000000 */
[----:B------:R-:W-:Y:S01]  /*1530*/  F2FP.BF16.F32.PACK_AB R80, R81, R80 ;  /* 0x000000505150723e */ /* 0x000fe200000010ff */
[----:B------:R-:W-:Y:S01]  /*1540*/  IMAD.SHL.U32 R9, R5, 0x10, RZ ;  /* 0x0000001005097824 */ /* 0x000fe200078e00ff */
[----:B------:R-:W-:Y:S01]  /*1550*/  F2FP.BF16.F32.PACK_AB R82, R83, R82 ;  /* 0x000000525352723e */ /* 0x000fe200000010ff */
[----:B------:R-:W-:Y:S01]  /*1560*/  IMAD.SHL.U32 R5, R5, 0x4, RZ ;  /* 0x0000000405057824 */ /* 0x000fe200078e00ff */
[----:B------:R-:W-:-:S02]  /*1570*/  F2FP.BF16.F32.PACK_AB R84, R85, R84 ;  /* 0x000000545554723e */ /* 0x000fc400000010ff */
[----:B------:R-:W-:Y:S01]  /*1580*/  LOP3.LUT R9, R9, R8, RZ, 0xfc, !PT ;  /* 0x0000000809097212 */ /* 0x000fe200078efcff */
[----:B------:R-:W-:Y:S01]  /*1590*/  IMAD.SHL.U32 R8, R2, 0x2, RZ ;  /* 0x0000000202087824 */ /* 0x000fe200078e00ff */
[----:B------:R-:W-:Y:S02]  /*15a0*/  F2FP.BF16.F32.PACK_AB R86, R87, R86 ;  /* 0x000000565756723e */ /* 0x000fe400000010ff */
[----:B------:R-:W-:Y:S02]  /*15b0*/  SHF.R.U32.HI R10, RZ, 0x3, R2 ;  /* 0x00000003ff0a7819 */ /* 0x000fe40000011602 */
[----:B------:R-:W-:Y:S02]  /*15c0*/  LOP3.LUT R8, R8, 0x6, RZ, 0xc0, !PT ;  /* 0x0000000608087812 */ /* 0x000fe400078ec0ff */
[----:B------:R-:W-:Y:S02]  /*15d0*/  SGXT.U32 R2, R10, 0x2 ;  /* 0x000000020a02781a */ /* 0x000fe40000000000 */
[----:B------:R-:W-:Y:S01]  /*15e0*/  F2FP.BF16.F32.PACK_AB R20, R41, R40 ;  /* 0x000000282914723e */ /* 0x000fe200000010ff */
[----:B------:R-:W-:Y:S01]  /*15f0*/  IMAD R8, R9, 0x48, R8 ;  /* 0x0000004809087824 */ /* 0x000fe200078e0208 */
[----:B------:R-:W-:-:S02]  /*1600*/  LOP3.LUT R5, R5, R2, RZ, 0xfc, !PT ;  /* 0x0000000205057212 */ /* 0x000fc400078efcff */
[----:B------:R-:W-:Y:S02]  /*1610*/  LOP3.LUT R2, R88, 0x38, RZ, 0xc0, !PT ;  /* 0x0000003858027812 */ /* 0x000fe400078ec0ff */
[----:B------:R-:W-:Y:S01]  /*1620*/  LEA R43, R8, UR18, 0x1 ;  /* 0x00000012082b7c11 */ /* 0x000fe2000f8e08ff */
[----:B------:R-:W-:Y:S01]  /*1630*/  BAR.SYNC.DEFER_BLOCKING 0x0 ;  /* 0x0000000000007b1d */ /* 0x000fe20000010000 */
[----:B------:R-:W-:Y:S01]  /*1640*/  F2FP.BF16.F32.PACK_AB R4, R29, R28 ;  /* 0x0000001c1d04723e */ /* 0x000fe200000010ff */
[----:B------:R-:W-:Y:S01]  /*1650*/  IMAD R2, R5, 0x48, R2 ;  /* 0x0000004805027824 */ /* 0x000fe200078e0202 */
[----:B------:R-:W-:Y:S02]  /*1660*/  F2FP.BF16.F32.PACK_AB R6, R31, R30 ;  /* 0x0000001e1f06723e */ /* 0x000fe400000010ff */
[----:B------:R-:W-:Y:S02]  /*1670*/  F2FP.BF16.F32.PACK_AB R16, R33, R32 ;  /* 0x000000202110723e */ /* 0x000fe400000010ff */
[----:B------:R-:W-:-:S02]  /*1680*/  LEA R40, R2, UR18, 0x1 ;  /* 0x0000001202287c11 */ /* 0x000fc4000f8e08ff */
[----:B------:R-:W-:Y:S02]  /*1690*/  F2FP.BF16.F32.PACK_AB R18, R35, R34 ;  /* 0x000000222312723e */ /* 0x000fe400000010ff */
[----:B------:R-:W-:Y:S02]  /*16a0*/  F2FP.BF16.F32.PACK_AB R24, R25, R24 ;  /* 0x000000181918723e */ /* 0x000fe400000010ff */
[----:B------:R-:W-:Y:S02]  /*16b0*/  F2FP.BF16.F32.PACK_AB R26, R27, R26 ;  /* 0x0000001a1b1a723e */ /* 0x000fe400000010ff */
[----:B------:R-:W-:Y:S02]  /*16c0*/  F2FP.BF16.F32.PACK_AB R36, R37, R36 ;  /* 0x000000242524723e */ /* 0x000fe400000010ff */
[----:B------:R-:W-:Y:S02]  /*16d0*/  F2FP.BF16.F32.PACK_AB R38, R39, R38 ;  /* 0x000000262726723e */ /* 0x000fe400000010ff */
[----:B------:R-:W-:-:S02]  /*16e0*/  F2FP.BF16.F32.PACK_AB R44, R45, R44 ;  /* 0x0000002c2d2c723e */ /* 0x000fc400000010ff */
[----:B------:R-:W-:Y:S02]  /*16f0*/  F2FP.BF16.F32.PACK_AB R46, R47, R46 ;  /* 0x0000002e2f2e723e */ /* 0x000fe400000010ff */
[----:B------:R-:W-:Y:S01]  /*1700*/  F2FP.BF16.F32.PACK_AB R48, R49, R48 ;  /* 0x000000303130723e */ /* 0x000fe200000010ff */
[----:B------:R-:W-:Y:S01]  /*1710*/  STS [R43], R56 ;  /* 0x000000382b007388 */ /* 0x000fe20000000800 */
[----:B------:R-:W-:Y:S02]  /*1720*/  F2FP.BF16.F32.PACK_AB R50, R51, R50 ;  /* 0x000000323332723e */ /* 0x000fe400000010ff */
[----:B------:R-:W-:Y:S01]  /*1730*/  F2FP.BF16.F32.PACK_AB R52, R53, R52 ;  /* 0x000000343534723e */ /* 0x000fe200000010ff */
[----:B------:R-:W-:Y:S01]  /*1740*/  STS [R43+0x480], R58 ;  /* 0x0004803a2b007388 */ /* 0x000fe20000000800 */
[----:B------:R-:W-:Y:S02]  /*1750*/  F2FP.BF16.F32.PACK_AB R54, R55, R54 ;  /* 0x000000363736723e */ /* 0x000fe400000010ff */
[----:B------:R-:W-:Y:S01]  /*1760*/  LOP3.LUT R2, R3, 0x38, R88, 0xf8, !PT ;  /* 0x0000003803027812 */ /* 0x000fe200078ef858 */
[----:B------:R-:W-:Y:S01]  /*1770*/  STS [R43+0x10], R60 ;  /* 0x0000103c2b007388 */ /* 0x000fe20000000800 */
[----:B------:R-:W-:-:S02]  /*1780*/  LOP3.LUT R3, R7, 0x10, RZ, 0xfc, !PT ;  /* 0x0000001007037812 */ /* 0x000fc400078efcff */
[----:B------:R-:W-:Y:S01]  /*1790*/  ISETP.GE.AND P0, PT, R2, 0x3000, PT ;  /* 0x000030000200780c */ /* 0x000fe20003f06270 */
[----:B------:R-:W-:Y:S01]  /*17a0*/  STS [R43+0x490], R62 ;  /* 0x0004903e2b007388 */ /* 0x000fe20000000800 */
[C---:B------:R-:W-:Y:S02]  /*17b0*/  LOP3.LUT R37, R7.reuse, 0x20, RZ, 0xfc, !PT ;  /* 0x0000002007257812 */ /* 0x040fe400078efcff */
[CC--:B------:R-:W-:Y:S01]  /*17c0*/  ISETP.LT.AND P1, PT, R7.reuse, R0.reuse, !P0 ;  /* 0x000000000700720c */ /* 0x0c0fe20004721270 */
[----:B------:R-:W-:Y:S01]  /*17d0*/  STS [R43+0x20], R64 ;  /* 0x000020402b007388 */ /* 0x000fe20000000800 */
[C---:B------:R-:W-:Y:S02]  /*17e0*/  LOP3.LUT R39, R7.reuse, 0x30, RZ, 0xfc, !PT ;  /* 0x0000003007277812 */ /* 0x040fe400078efcff */
[----:B------:R-:W-:Y:S01]  /*17f0*/  LOP3.LUT R41, R7, 0x40, RZ, 0xfc, !PT ;  /* 0x0000004007297812 */ /* 0x000fe200078efcff */
[----:B------:R-:W-:Y:S01]  /*1800*/  STS [R43+0x4a0], R66 ;  /* 0x0004a0422b007388 */ /* 0x000fe20000000800 */
[----:B------:R-:W-:-:S02]  /*1810*/  ISETP.LT.AND P6, PT, R3, R0, !P0 ;  /* 0x000000000300720c */ /* 0x000fc400047c1270 */
[-C--:B------:R-:W-:Y:S01]  /*1820*/  ISETP.LT.AND P5, PT, R37, R0.reuse, !P0 ;  /* 0x000000002500720c */ /* 0x080fe200047a1270 */
[----:B------:R-:W-:Y:S01]  /*1830*/  STS [R43+0x30], R68 ;  /* 0x000030442b007388 */ /* 0x000fe20000000800 */
[-C--:B------:R-:W-:Y:S02]  /*1840*/  ISETP.LT.AND P4, PT, R39, R0.reuse, !P0 ;  /* 0x000000002700720c */ /* 0x080fe40004781270 */
[----:B------:R-:W-:Y:S01]  /*1850*/  LOP3.LUT R37, R7, 0x50, RZ, 0xfc, !PT ;  /* 0x0000005007257812 */ /* 0x000fe200078efcff */
[----:B------:R-:W-:Y:S01]  /*1860*/  STS [R43+0x4b0], R70 ;  /* 0x0004b0462b007388 */ /* 0x000fe20000000800 */
[----:B------:R-:W-:Y:S02]  /*1870*/  ISETP.LT.AND P3, PT, R41, R0, !P0 ;  /* 0x000000002900720c */ /* 0x000fe40004761270 */
[C---:B------:R-:W-:Y:S01]  /*1880*/  LOP3.LUT R39, R7.reuse, 0x60, RZ, 0xfc, !PT ;  /* 0x0000006007277812 */ /* 0x040fe200078efcff */
[----:B------:R-:W-:Y:S01]  /*1890*/  STS [R43+0x40], R72 ;  /* 0x000040482b007388 */ /* 0x000fe20000000800 */
[----:B------:R-:W-:-:S02]  /*18a0*/  LOP3.LUT R41, R7, 0x70, RZ, 0xfc, !PT ;  /* 0x0000007007297812 */ /* 0x000fc400078efcff */
[----:B------:R-:W-:Y:S01]  /*18b0*/  ISETP.LT.AND P2, PT, R37, R0, !P0 ;  /* 0x000000002500720c */ /* 0x000fe20004741270 */
[----:B------:R-:W-:Y:S04]  /*18c0*/  STS [R43+0x4c0], R74 ;  /* 0x0004c04a2b007388 */ /* 0x000fe80000000800 */
[----:B------:R-:W-:Y:S04]  /*18d0*/  STS [R43+0x50], R76 ;  /* 0x0000504c2b007388 */ /* 0x000fe80000000800 */
[----:B------:R-:W-:Y:S04]  /*18e0*/  STS [R43+0x4d0], R78 ;  /* 0x0004d04e2b007388 */ /* 0x000fe80000000800 */
[----:B------:R-:W-:Y:S04]  /*18f0*/  STS [R43+0x60], R80 ;  /* 0x000060502b007388 */ /* 0x000fe80000000800 */
[----:B------:R-:W-:Y:S04]  /*1900*/  STS [R43+0x4e0], R82 ;  /* 0x0004e0522b007388 */ /* 0x000fe80000000800 */
[----:B------:R-:W-:Y:S04]  /*1910*/  STS [R43+0x70], R84 ;  /* 0x000070542b007388 */ /* 0x000fe80000000800 */
[----:B------:R-:W-:Y:S01]  /*1920*/  STS [R43+0x4f0], R86 ;  /* 0x0004f0562b007388 */ /* 0x000fe20000000800 */
[----:B------:R-:W-:Y:S06]  /*1930*/  BAR.SYNC.DEFER_BLOCKING 0x0 ;  /* 0x0000000000007b1d */ /* 0x000fec0000010000 */
[----:B------:R-:W1:Y:S04]  /*1940*/  LDS.128 R32, [R40] ;  /* 0x0000000028207984 */ /* 0x000e680000000c00 */
[----:B------:R-:W2:Y:S04]  /*1950*/  LDS.128 R28, [R40+0x900] ;  /* 0x00090000281c7984 */ /* 0x000ea80000000c00 */
[----:B------:R-:W3:Y:S04]  /*1960*/  LDS.128 R12, [R40+0x1200] ;  /* 0x00120000280c7984 */ /* 0x000ee80000000c00 */
[----:B------:R-:W4:Y:S01]  /*1970*/  LDS.128 R8, [R40+0x1b00] ;  /* 0x001b000028087984 */ /* 0x000f220000000c00 */
[----:B------:R-:W-:Y:S06]  /*1980*/  BAR.SYNC.DEFER_BLOCKING 0x0 ;  /* 0x0000000000007b1d */ /* 0x000fec0000010000 */
[----:B------:R-:W-:Y:S04]  /*1990*/  STS [R43], R24 ;  /* 0x000000182b007388 */ /* 0x000fe80000000800 */
[----:B------:R-:W-:Y:S04]  /*19a0*/  STS [R43+0x480], R26 ;  /* 0x0004801a2b007388 */ /* 0x000fe80000000800 */
[----:B------:R5:W-:Y:S04]  /*19b0*/  STS [R43+0x10], R4 ;  /* 0x000010042b007388 */ /* 0x000be80000000800 */
[----:B------:R-:W-:Y:S04]  /*19c0*/  STS [R43+0x490], R6 ;  /* 0x000490062b007388 */ /* 0x000fe80000000800 */
[----:B------:R-:W-:Y:S01]  /*19d0*/  STS [R43+0x20], R16 ;  /* 0x000020102b007388 */ /* 0x000fe20000000800 */
[----:B-----5:R-:W5:Y:S03]  /*19e0*/  LDC.64 R4, c[0x0][0x220] ;  /* 0x00008800ff047b82 */ /* 0x020f660000000a00 */
[----:B------:R-:W-:Y:S04]  /*19f0*/  STS [R43+0x4a0], R18 ;  /* 0x0004a0122b007388 */ /* 0x000fe80000000800 */
        /* <DEDUP_REMOVED lines=9> */
[----:B------:R1:W-:Y:S01]  /*1a90*/  STS [R43+0x4f0], R54 ;  /* 0x0004f0362b007388 */ /* 0x0003e20000000800 */
[----:B------:R-:W-:Y:S01]  /*1aa0*/  BAR.SYNC.DEFER_BLOCKING 0x0 ;  /* 0x0000000000007b1d */ /* 0x000fe20000010000 */
[----:B-1----:R-:W-:-:S04]  /*1ab0*/  IMAD R43, R7, 0x3000, R2 ;  /* 0x00003000072b7824 */ /* 0x002fc800078e0202 */
[----:B-----5:R-:W-:-:S04]  /*1ac0*/  IMAD.WIDE R2, R43, 0x2, R4 ;  /* 0x000000022b027825 */ /* 0x020fc800078e0204 */
[C---:B------:R-:W-:Y:S02]  /*1ad0*/  VIADD R45, R43.reuse, 0x30000 ;  /* 0x000300002b2d7836 */ /* 0x040fe40000000000 */
[----:B------:R-:W-:Y:S02]  /*1ae0*/  VIADD R37, R43, 0x60000 ;  /* 0x000600002b257836 */ /* 0x000fe40000000000 */
[----:B------:R-:W-:-:S04]  /*1af0*/  IMAD.WIDE R6, R45, 0x2, R4 ;  /* 0x000000022d067825 */ /* 0x000fc800078e0204 */
[C---:B------:R-:W-:Y:S01]  /*1b00*/  VIADD R45, R43.reuse, 0xf0000 ;  /* 0x000f00002b2d7836 */ /* 0x040fe20000000000 */
[----:B------:R-:W1:Y:S01]  /*1b10*/  LDS.128 R24, [R40] ;  /* 0x0000000028187984 */ /* 0x000e620000000c00 */
[----:B------:R-:W-:Y:S02]  /*1b20*/  VIADD R47, R43, 0x120000 ;  /* 0x001200002b2f7836 */ /* 0x000fe40000000000 */
[--C-:B------:R-:W-:Y:S01]  /*1b30*/  IMAD.WIDE R36, R37, 0x2, R4.reuse ;  /* 0x0000000225247825 */ /* 0x100fe200078e0204 */
[----:B------:R-:W5:Y:S04]  /*1b40*/  LDS.128 R20, [R40+0x900] ;  /* 0x0009000028147984 */ /* 0x000f680000000c00 */
[----:B------:R-:W5:Y:S04]  /*1b50*/  LDS.128 R16, [R40+0x1200] ;  /* 0x0012000028107984 */ /* 0x000f680000000c00 */
[----:B------:R4:W-:Y:S01]  /*1b60*/  @P1 STG.E.128 desc[UR22][R2.64], R32 ;  /* 0x0000002002001986 */ /* 0x0009e2000c101d16 */
[-C--:B------:R-:W-:Y:S01]  /*1b70*/  ISETP.LT.AND P1, PT, R39, R0.reuse, !P0 ;  /* 0x000000002700720c */ /* 0x080fe20004721270 */
[----:B------:R-:W-:Y:S01]  /*1b80*/  VIADD R39, R43, 0x90000 ;  /* 0x000900002b277836 */ /* 0x000fe20000000000 */
[----:B------:R-:W-:Y:S01]  /*1b90*/  ISETP.LT.AND P0, PT, R41, R0, !P0 ;  /* 0x000000002900720c */ /* 0x000fe20004701270 */
[----:B------:R-:W-:Y:S01]  /*1ba0*/  VIADD R41, R43, 0xc0000 ;  /* 0x000c00002b297836 */ /* 0x000fe20000000000 */
[----:B--2---:R2:W-:Y:S01]  /*1bb0*/  @P6 STG.E.128 desc[UR22][R6.64], R28 ;  /* 0x0000001c06006986 */ /* 0x0045e2000c101d16 */
[----:B------:R-:W-:-:S03]  /*1bc0*/  IMAD.WIDE R38, R39, 0x2, R4 ;  /* 0x0000000227267825 */ /* 0x000fc600078e0204 */
[----:B---3--:R2:W-:Y:S04]  /*1bd0*/  @P5 STG.E.128 desc[UR22][R36.64], R12 ;  /* 0x0000000c24005986 */ /* 0x0085e8000c101d16 */
[----:B----4-:R2:W-:Y:S01]  /*1be0*/  @P4 STG.E.128 desc[UR22][R38.64], R8 ;  /* 0x0000000826004986 */ /* 0x0105e2000c101d16 */
[----:B------:R-:W-:-:S04]  /*1bf0*/  IMAD.WIDE R2, R41, 0x2, R4 ;  /* 0x0000000229027825 */ /* 0x000fc800078e0204 */
[----:B------:R-:W-:-:S04]  /*1c00*/  IMAD.WIDE R32, R45, 0x2, R4 ;  /* 0x000000022d207825 */ /* 0x000fc800078e0204 */
[----:B------:R-:W-:Y:S01]  /*1c10*/  IMAD.WIDE R34, R47, 0x2, R4 ;  /* 0x000000022f227825 */ /* 0x000fe200078e0204 */
[----:B-1----:R2:W-:Y:S04]  /*1c20*/  @P3 STG.E.128 desc[UR22][R2.64], R24 ;  /* 0x0000001802003986 */ /* 0x0025e8000c101d16 */
[----:B-----5:R2:W-:Y:S04]  /*1c30*/  @P2 STG.E.128 desc[UR22][R32.64], R20 ;  /* 0x0000001420002986 */ /* 0x0205e8000c101d16 */
[----:B------:R2:W-:Y:S01]  /*1c40*/  @P1 STG.E.128 desc[UR22][R34.64], R16 ;  /* 0x0000001022001986 */ /* 0x0005e2000c101d16 */
[----:B------:R-:W-:Y:S05]  /*1c50*/  @!P0 EXIT ;  /* 0x000000000000894d */ /* 0x000fea0003800000 */
[----:B--2---:R-:W1:Y:S01]  /*1c60*/  LDS.128 R8, [R40+0x1b00] ;  /* 0x001b000028087984 */ /* 0x004e620000000c00 */
[----:B------:R-:W-:-:S04]  /*1c70*/  VIADD R43, R43, 0x150000 ;  /* 0x001500002b2b7836 */ /* 0x000fc80000000000 */
[----:B------:R-:W-:-:S05]  /*1c80*/  IMAD.WIDE R4, R43, 0x2, R4 ;  /* 0x000000022b047825 */ /* 0x000fca00078e0204 */
[----:B-1----:R-:W-:Y:S01]  /*1c90*/  STG.E.128 desc[UR22][R4.64], R8 ;  /* 0x0000000804007986 */ /* 0x002fe2000c101d16 */
[----:B------:R-:W-:Y:S05]  /*1ca0*/  EXIT ;  /* 0x000000000000794d */ /* 0x000fea0003800000 */
.L_x_1:
[----:B------:R-:W-:-:S00]  /*1cb0*/  BRA `(.L_x_1) ;  /* 0xfffffffc00fc7947 */ /* 0x000fc0000383ffff */
[----:B------:R-:W-:-:S00]  /*1cc0*/  NOP ;  /* 0x0000000000007918 */ /* 0x000fc00000000000 */
        /* <DEDUP_REMOVED lines=11> */
.L_x_2:


//--------------------- .nv.shared.triton_mm      --------------------------
	.section	.nv.shared.triton_mm,"aw",@nobits
	.sectionflags	@""
	.align	16
	.zero		1024


//--------------------- .nv.constant0.triton_mm   --------------------------
	.section	.nv.constant0.triton_mm,"a",@progbits
	.sectionflags	@""
	.align	4
.nv.constant0.triton_mm:
	.zero		556
